//
// Generated by NVIDIA NVVM Compiler
//
// Compiler Build ID: CL-36424714
// Cuda compilation tools, release 13.0, V13.0.88
// Based on NVVM 20.0.0
//

.version 9.0
.target sm_100
.address_size 64

	// .globl	_Z8myKernelPfS_i

.visible .entry _Z8myKernelPfS_i(
	.param .u64 .ptr .align 1 _Z8myKernelPfS_i_param_0,
	.param .u64 .ptr .align 1 _Z8myKernelPfS_i_param_1,
	.param .u32 _Z8myKernelPfS_i_param_2
)
.maxntid 256
.minnctapersm 8
{
	.reg .pred 	%p<2>;
	.reg .b32 	%r<6>;
	.reg .b32 	%f<4>;
	.reg .b64 	%rd<8>;

	ld.param.u64 	%rd1, [_Z8myKernelPfS_i_param_0];
	ld.param.u64 	%rd2, [_Z8myKernelPfS_i_param_1];
	ld.param.u32 	%r2, [_Z8myKernelPfS_i_param_2];
	mov.u32 	%r3, %ctaid.x;
	mov.u32 	%r4, %ntid.x;
	mov.u32 	%r5, %tid.x;
	mad.lo.s32 	%r1, %r3, %r4, %r5;
	setp.ge.s32 	%p1, %r1, %r2;
	@%p1 bra 	$L__BB0_2;
	cvta.to.global.u64 	%rd3, %rd1;
	cvta.to.global.u64 	%rd4, %rd2;
	mul.wide.s32 	%rd5, %r1, 4;
	add.s64 	%rd6, %rd3, %rd5;
	ld.global.f32 	%f1, [%rd6];
	fma.rn.f32 	%f2, %f1, %f1, %f1;
	add.f32 	%f3, %f2, %f2;
	add.s64 	%rd7, %rd4, %rd5;
	st.global.f32 	[%rd7], %f3;
$L__BB0_2:
	ret;

}


// ===== COMPILED SASS (sm_100) =====

	.target	sm_100

	.elftype	@"ET_EXEC"


//--------------------- .note.nv.tkinfo           --------------------------
	.section	.note.nv.tkinfo,"",@"SHT_NOTE"
	.sectionflags	@"SHF_NOTE_NV_TKINFO"
	.tkinfo
        /*0018*/ 	.word	0x00000002
        /*0030*/ 	.string	""
        /*0030*/ 	.string	"ptxas"
        /*0030*/ 	.string	"Cuda compilation tools, release 13.0, V13.0.88"
        /*0030*/ 	.string	"Build cuda_13.0.r13.0/compiler.36424714_0"
        /*0030*/ 	.string	"-arch sm_100 -m 64 "



//--------------------- .note.nv.cuinfo           --------------------------
	.section	.note.nv.cuinfo,"",@"SHT_NOTE"
	.sectionflags	@"SHF_NOTE_NV_CUINFO"
        /*0018*/ 	.short	0x0002
        /*001a*/ 	.short	0x0064
        /*001c*/ 	.short	0x0082
	.zero		2


//--------------------- .nv.info                  --------------------------
	.section	.nv.info,"",@"SHT_CUDA_INFO"
	.align	4


	//----- nvinfo : EIATTR_REGCOUNT
	.align		4
        /*0000*/ 	.byte	0x04, 0x2f
        /*0002*/ 	.short	(.L_1 - .L_0)
	.align		4
.L_0:
        /*0004*/ 	.word	index@(_Z8myKernelPfS_i)
        /*0008*/ 	.word	0x0000000a


	//----- nvinfo : EIATTR_FRAME_SIZE
	.align		4
.L_1:
        /*000c*/ 	.byte	0x04, 0x11
        /*000e*/ 	.short	(.L_3 - .L_2)
	.align		4
.L_2:
        /*0010*/ 	.word	index@(_Z8myKernelPfS_i)
        /*0014*/ 	.word	0x00000000


	//----- nvinfo : EIATTR_MIN_STACK_SIZE
	.align		4
.L_3:
        /*0018*/ 	.byte	0x04, 0x12
        /*001a*/ 	.short	(.L_5 - .L_4)
	.align		4
.L_4:
        /*001c*/ 	.word	index@(_Z8myKernelPfS_i)
        /*0020*/ 	.word	0x00000000
.L_5:


//--------------------- .nv.compat                --------------------------
	.section	.nv.compat,"",@"SHT_CUDA_COMPAT_INFO"
	.align	4
        /*0000*/ 	.byte	0x02, 0x09, 0x00, 0x00, 0x02, 0x02, 0x01, 0x00, 0x02, 0x05, 0x05, 0x00, 0x03, 0x07, 0x01, 0x01
        /*0010*/ 	.byte	0x02, 0x03, 0x00, 0x00, 0x02, 0x06, 0x01, 0x00, 0x04, 0x0b, 0x08, 0x00, 0x09, 0x00, 0x00, 0x00
        /*0020*/ 	.byte	0x00, 0x00, 0x00, 0x00


//--------------------- .nv.info._Z8myKernelPfS_i --------------------------
	.section	.nv.info._Z8myKernelPfS_i,"",@"SHT_CUDA_INFO"
	.sectionflags	@""
	.align	4


	//----- nvinfo : EIATTR_CUDA_API_VERSION
	.align		4
        /*0000*/ 	.byte	0x04, 0x37
        /*0002*/ 	.short	(.L_7 - .L_6)
.L_6:
        /*0004*/ 	.word	0x00000082


	//----- nvinfo : EIATTR_KPARAM_INFO
	.align		4
.L_7:
        /*0008*/ 	.byte	0x04, 0x17
        /*000a*/ 	.short	(.L_9 - .L_8)
.L_8:
        /*000c*/ 	.word	0x00000000
        /*0010*/ 	.short	0x0002
        /*0012*/ 	.short	0x0010
        /*0014*/ 	.byte	0x00, 0xf0, 0x11, 0x00


	//----- nvinfo : EIATTR_KPARAM_INFO
	.align		4
.L_9:
        /*0018*/ 	.byte	0x04, 0x17
        /*001a*/ 	.short	(.L_11 - .L_10)
.L_10:
        /*001c*/ 	.word	0x00000000
        /*0020*/ 	.short	0x0001
        /*0022*/ 	.short	0x0008
        /*0024*/ 	.byte	0x00, 0xf5, 0x21, 0x00


	//----- nvinfo : EIATTR_KPARAM_INFO
	.align		4
.L_11:
        /*0028*/ 	.byte	0x04, 0x17
        /*002a*/ 	.short	(.L_13 - .L_12)
.L_12:
        /*002c*/ 	.word	0x00000000
        /*0030*/ 	.short	0x0000
        /*0032*/ 	.short	0x0000
        /*0034*/ 	.byte	0x00, 0xf5, 0x21, 0x00


	//----- nvinfo : EIATTR_SPARSE_MMA_MASK
	.align		4
.L_13:
        /*0038*/ 	.byte	0x03, 0x50
        /*003a*/ 	.short	0x0000


	//----- nvinfo : EIATTR_MAXREG_COUNT
	.align		4
        /*003c*/ 	.byte	0x03, 0x1b
        /*003e*/ 	.short	0x0020


	//----- nvinfo : EIATTR_MERCURY_ISA_VERSION
	.align		4
        /*0040*/ 	.byte	0x03, 0x5f
        /*0042*/ 	.short	0x0101


	//----- nvinfo : EIATTR_VRC_CTA_INIT_COUNT
	.align		4
        /*0044*/ 	.byte	0x02, 0x4a
	.zero		1
	.zero		1


	//----- nvinfo : EIATTR_EXIT_INSTR_OFFSETS
	.align		4
        /*0048*/ 	.byte	0x04, 0x1c
        /*004a*/ 	.short	(.L_15 - .L_14)


	//   ....[0]....
.L_14:
        /*004c*/ 	.word	0x00000070


	//   ....[1]....
        /*0050*/ 	.word	0x00000110


	//----- nvinfo : EIATTR_MAX_THREADS
	.align		4
.L_15:
        /*0054*/ 	.byte	0x04, 0x05
        /*0056*/ 	.short	(.L_17 - .L_16)
.L_16:
        /*0058*/ 	.word	0x00000100
        /*005c*/ 	.word	0x00000001
        /*0060*/ 	.word	0x00000001


	//----- nvinfo : EIATTR_CBANK_PARAM_SIZE
	.align		4
.L_17:
        /*0064*/ 	.byte	0x03, 0x19
        /*0066*/ 	.short	0x0014


	//----- nvinfo : EIATTR_PARAM_CBANK
	.align		4
        /*0068*/ 	.byte	0x04, 0x0a
        /*006a*/ 	.short	(.L_19 - .L_18)
	.align		4
.L_18:
        /*006c*/ 	.word	index@(.nv.constant0._Z8myKernelPfS_i)
        /*0070*/ 	.short	0x0380
        /*0072*/ 	.short	0x0014


	//----- nvinfo : EIATTR_SW_WAR
	.align		4
.L_19:
        /*0074*/ 	.byte	0x04, 0x36
        /*0076*/ 	.short	(.L_21 - .L_20)
.L_20:
        /*0078*/ 	.word	0x00000008
.L_21:


//--------------------- .nv.callgraph             --------------------------
	.section	.nv.callgraph,"",@"SHT_CUDA_CALLGRAPH"
	.align	4
	.sectionentsize	8
	.align		4
        /*0000*/ 	.word	0x00000000
	.align		4
        /*0004*/ 	.word	0xffffffff
	.align		4
        /*0008*/ 	.word	0x00000000
	.align		4
        /*000c*/ 	.word	0xfffffffe
	.align		4
        /*0010*/ 	.word	0x00000000
	.align		4
        /*0014*/ 	.word	0xfffffffd
	.align		4
        /*0018*/ 	.word	0x00000000
	.align		4
        /*001c*/ 	.word	0xfffffffc


//--------------------- .text._Z8myKernelPfS_i    --------------------------
	.section	.text._Z8myKernelPfS_i,"ax",@progbits
	.align	128
        .global         _Z8myKernelPfS_i
        .type           _Z8myKernelPfS_i,@function
        .size           _Z8myKernelPfS_i,(.L_x_1 - _Z8myKernelPfS_i)
        .other          _Z8myKernelPfS_i,@"STO_CUDA_ENTRY STV_DEFAULT"
_Z8myKernelPfS_i:
.text._Z8myKernelPfS_i:
[----:B------:R-:W-:Y:S01]  /*0000*/  LDC R1, c[0x0][0x37c] ;  /* 0x0000df00ff017b82 */ /* 0x000fe20000000800 */
[----:B------:R-:W0:Y:S07]  /*0010*/  S2R R0, SR_TID.X ;  /* 0x0000000000007919 */ /* 0x000e2e0000002100 */
[----:B------:R-:W0:Y:S01]  /*0020*/  S2UR UR4, SR_CTAID.X ;  /* 0x00000000000479c3 */ /* 0x000e220000002500 */
[----:B------:R-:W1:Y:S07]  /*0030*/  LDCU UR5, c[0x0][0x390] ;  /* 0x00007200ff0577ac */ /* 0x000e6e0008000800 */
[----:B------:R-:W0:Y:S02]  /*0040*/  LDC R7, c[0x0][0x360] ;  /* 0x0000d800ff077b82 */ /* 0x000e240000000800 */
[----:B0-----:R-:W-:-:S05]  /*0050*/  IMAD R7, R7, UR4, R0 ;  /* 0x0000000407077c24 */ /* 0x001fca000f8e0200 */
[----:B-1----:R-:W-:-:S13]  /*0060*/  ISETP.GE.AND P0, PT, R7, UR5, PT ;  /* 0x0000000507007c0c */ /* 0x002fda000bf06270 */
[----:B------:R-:W-:Y:S05]  /*0070*/  @P0 EXIT ;  /* 0x000000000000094d */ /* 0x000fea0003800000 */
[----:B------:R-:W0:Y:S01]  /*0080*/  LDC.64 R2, c[0x0][0x380] ;  /* 0x0000e000ff027b82 */ /* 0x000e220000000a00 */
[----:B------:R-:W1:Y:S07]  /*0090*/  LDCU.64 UR4, c[0x0][0x358] ;  /* 0x00006b00ff0477ac */ /* 0x000e6e0008000a00 */
[----:B------:R-:W2:Y:S01]  /*00a0*/  LDC.64 R4, c[0x0][0x388] ;  /* 0x0000e200ff047b82 */ /* 0x000ea20000000a00 */
[----:B0-----:R-:W-:-:S06]  /*00b0*/  IMAD.WIDE R2, R7, 0x4, R2 ;  /* 0x0000000407027825 */ /* 0x001fcc00078e0202 */
[----:B-1----:R-:W3:Y:S01]  /*00c0*/  LDG.E R2, desc[UR4][R2.64] ;  /* 0x0000000402027981 */ /* 0x002ee2000c1e1900 */
[----:B--2---:R-:W-:-:S04]  /*00d0*/  IMAD.WIDE R4, R7, 0x4, R4 ;  /* 0x0000000407047825 */ /* 0x004fc800078e0204 */
[----:B---3--:R-:W-:-:S04]  /*00e0*/  FFMA R0, R2, R2, R2 ;  /* 0x0000000202007223 */ /* 0x008fc80000000002 */
[----:B------:R-:W-:-:S05]  /*00f0*/  FADD R7, R0, R0 ;  /* 0x0000000000077221 */ /* 0x000fca0000000000 */
[----:B------:R-:W-:Y:S01]  /*0100*/  STG.E desc[UR4][R4.64], R7 ;  /* 0x0000000704007986 */ /* 0x000fe2000c101904 */
[----:B------:R-:W-:Y:S05]  /*0110*/  EXIT ;  /* 0x000000000000794d */ /* 0x000fea0003800000 */
.L_x_0:
[----:B------:R-:W-:-:S00]  /*0120*/  BRA `(.L_x_0) ;  /* 0xfffffffc00fc7947 */ /* 0x000fc0000383ffff */
[----:B------:R-:W-:-:S00]  /*0130*/  NOP ;  /* 0x0000000000007918 */ /* 0x000fc00000000000 */
        /* <DEDUP_REMOVED lines=12> */
.L_x_1:


//--------------------- .nv.shared.reserved.0     --------------------------
	.section	.nv.shared.reserved.0,"aw",@nobits
	.weak		__nv_reservedSMEM_offset_0_alias
	.size		__nv_reservedSMEM_offset_0_alias, 0, 64
	.other		__nv_reservedSMEM_offset_0_alias,@"STO_CUDA_RESERVED_SHARED STV_DEFAULT"
__nv_reservedSMEM_offset_0_alias:
	.zero		0
	.zero		64


//--------------------- .nv.constant0._Z8myKernelPfS_i --------------------------
	.section	.nv.constant0._Z8myKernelPfS_i,"a",@progbits
	.sectionflags	@""
	.align	4
.nv.constant0._Z8myKernelPfS_i:
	.zero		916


//--------------------- SYMBOLS --------------------------

	.type		.nv.reservedSmem.offset0,@object
	.size		.nv.reservedSmem.offset0,0x4
